//
// Generated by NVIDIA NVVM Compiler
//
// Compiler Build ID: CL-36424714
// Cuda compilation tools, release 13.0, V13.0.88
// Based on NVVM 20.0.0
//

.version 9.0
.target sm_100
.address_size 64

	// .globl	_Z23parallelReductionKernelPfS_i
// _ZZ23parallelReductionKernelPfS_iE10partialSum has been demoted

.visible .entry _Z23parallelReductionKernelPfS_i(
	.param .u64 .ptr .align 1 _Z23parallelReductionKernelPfS_i_param_0,
	.param .u64 .ptr .align 1 _Z23parallelReductionKernelPfS_i_param_1,
	.param .u32 _Z23parallelReductionKernelPfS_i_param_2
)
{
	.reg .pred 	%p<8>;
	.reg .b32 	%r<24>;
	.reg .b32 	%f<7>;
	.reg .b64 	%rd<11>;
	// demoted variable
	.shared .align 4 .b8 _ZZ23parallelReductionKernelPfS_iE10partialSum[4096];
	ld.param.u64 	%rd3, [_Z23parallelReductionKernelPfS_i_param_0];
	ld.param.u64 	%rd2, [_Z23parallelReductionKernelPfS_i_param_1];
	ld.param.u32 	%r10, [_Z23parallelReductionKernelPfS_i_param_2];
	cvta.to.global.u64 	%rd1, %rd3;
	mov.u32 	%r1, %ctaid.x;
	mov.u32 	%r23, %ntid.x;
	mul.lo.s32 	%r11, %r1, %r23;
	mov.u32 	%r3, %tid.x;
	add.s32 	%r4, %r11, %r3;
	add.s32 	%r5, %r4, %r11;
	setp.ge.u32 	%p1, %r5, %r10;
	shl.b32 	%r12, %r3, 2;
	mov.u32 	%r13, _ZZ23parallelReductionKernelPfS_iE10partialSum;
	add.s32 	%r6, %r13, %r12;
	@%p1 bra 	$L__BB0_2;
	mul.wide.u32 	%rd4, %r5, 4;
	add.s64 	%rd5, %rd1, %rd4;
	ld.global.f32 	%f1, [%rd5];
	st.shared.f32 	[%r6], %f1;
	bra.uni 	$L__BB0_3;
$L__BB0_2:
	mov.b32 	%r14, 0;
	st.shared.u32 	[%r6], %r14;
$L__BB0_3:
	add.s32 	%r7, %r5, %r23;
	setp.ge.u32 	%p2, %r7, %r10;
	@%p2 bra 	$L__BB0_5;
	mul.wide.u32 	%rd6, %r7, 4;
	add.s64 	%rd7, %rd1, %rd6;
	ld.global.f32 	%f2, [%rd7];
	shl.b32 	%r18, %r23, 2;
	add.s32 	%r19, %r6, %r18;
	st.shared.f32 	[%r19], %f2;
	bra.uni 	$L__BB0_6;
$L__BB0_5:
	shl.b32 	%r15, %r23, 2;
	add.s32 	%r16, %r6, %r15;
	mov.b32 	%r17, 0;
	st.shared.u32 	[%r16], %r17;
$L__BB0_6:
	bar.sync 	0;
	setp.ge.u32 	%p3, %r3, %r23;
	@%p3 bra 	$L__BB0_8;
	shl.b32 	%r20, %r23, 2;
	add.s32 	%r21, %r6, %r20;
	ld.shared.f32 	%f3, [%r21];
	ld.shared.f32 	%f4, [%r6];
	add.f32 	%f5, %f3, %f4;
	st.shared.f32 	[%r6], %f5;
$L__BB0_8:
	shr.u32 	%r9, %r23, 1;
	setp.gt.u32 	%p4, %r23, 1;
	mov.u32 	%r23, %r9;
	@%p4 bra 	$L__BB0_6;
	bar.sync 	0;
	setp.ne.s32 	%p5, %r3, 0;
	shl.b32 	%r22, %r4, 1;
	setp.ge.s32 	%p6, %r22, %r10;
	or.pred  	%p7, %p5, %p6;
	@%p7 bra 	$L__BB0_11;
	ld.shared.f32 	%f6, [_ZZ23parallelReductionKernelPfS_iE10partialSum];
	cvta.to.global.u64 	%rd8, %rd2;
	mul.wide.u32 	%rd9, %r1, 4;
	add.s64 	%rd10, %rd8, %rd9;
	st.global.f32 	[%rd10], %f6;
$L__BB0_11:
	ret;

}


// ===== COMPILED SASS (sm_100) =====

	.target	sm_100

	.elftype	@"ET_EXEC"


//--------------------- .note.nv.tkinfo           --------------------------
	.section	.note.nv.tkinfo,"",@"SHT_NOTE"
	.sectionflags	@"SHF_NOTE_NV_TKINFO"
	.tkinfo
        /*0018*/ 	.word	0x00000002
        /*0030*/ 	.string	""
        /*0030*/ 	.string	"ptxas"
        /*0030*/ 	.string	"Cuda compilation tools, release 13.0, V13.0.88"
        /*0030*/ 	.string	"Build cuda_13.0.r13.0/compiler.36424714_0"
        /*0030*/ 	.string	"-arch sm_100 -m 64 "



//--------------------- .note.nv.cuinfo           --------------------------
	.section	.note.nv.cuinfo,"",@"SHT_NOTE"
	.sectionflags	@"SHF_NOTE_NV_CUINFO"
        /*0018*/ 	.short	0x0002
        /*001a*/ 	.short	0x0064
        /*001c*/ 	.short	0x0082
	.zero		2


//--------------------- .nv.info                  --------------------------
	.section	.nv.info,"",@"SHT_CUDA_INFO"
	.align	4


	//----- nvinfo : EIATTR_REGCOUNT
	.align		4
        /*0000*/ 	.byte	0x04, 0x2f
        /*0002*/ 	.short	(.L_1 - .L_0)
	.align		4
.L_0:
        /*0004*/ 	.word	index@(_Z23parallelReductionKernelPfS_i)
        /*0008*/ 	.word	0x0000000c


	//----- nvinfo : EIATTR_FRAME_SIZE
	.align		4
.L_1:
        /*000c*/ 	.byte	0x04, 0x11
        /*000e*/ 	.short	(.L_3 - .L_2)
	.align		4
.L_2:
        /*0010*/ 	.word	index@(_Z23parallelReductionKernelPfS_i)
        /*0014*/ 	.word	0x00000000


	//----- nvinfo : EIATTR_MIN_STACK_SIZE
	.align		4
.L_3:
        /*0018*/ 	.byte	0x04, 0x12
        /*001a*/ 	.short	(.L_5 - .L_4)
	.align		4
.L_4:
        /*001c*/ 	.word	index@(_Z23parallelReductionKernelPfS_i)
        /*0020*/ 	.word	0x00000000
.L_5:


//--------------------- .nv.compat                --------------------------
	.section	.nv.compat,"",@"SHT_CUDA_COMPAT_INFO"
	.align	4
        /*0000*/ 	.byte	0x02, 0x09, 0x00, 0x00, 0x02, 0x02, 0x01, 0x00, 0x02, 0x05, 0x05, 0x00, 0x03, 0x07, 0x01, 0x01
        /*0010*/ 	.byte	0x02, 0x03, 0x00, 0x00, 0x02, 0x06, 0x01, 0x00, 0x04, 0x0b, 0x08, 0x00, 0x09, 0x00, 0x00, 0x00
        /*0020*/ 	.byte	0x00, 0x00, 0x00, 0x00


//--------------------- .nv.info._Z23parallelReductionKernelPfS_i --------------------------
	.section	.nv.info._Z23parallelReductionKernelPfS_i,"",@"SHT_CUDA_INFO"
	.sectionflags	@""
	.align	4


	//----- nvinfo : EIATTR_CUDA_API_VERSION
	.align		4
        /*0000*/ 	.byte	0x04, 0x37
        /*0002*/ 	.short	(.L_7 - .L_6)
.L_6:
        /*0004*/ 	.word	0x00000082


	//----- nvinfo : EIATTR_KPARAM_INFO
	.align		4
.L_7:
        /*0008*/ 	.byte	0x04, 0x17
        /*000a*/ 	.short	(.L_9 - .L_8)
.L_8:
        /*000c*/ 	.word	0x00000000
        /*0010*/ 	.short	0x0002
        /*0012*/ 	.short	0x0010
        /*0014*/ 	.byte	0x00, 0xf0, 0x11, 0x00


	//----- nvinfo : EIATTR_KPARAM_INFO
	.align		4
.L_9:
        /*0018*/ 	.byte	0x04, 0x17
        /*001a*/ 	.short	(.L_11 - .L_10)
.L_10:
        /*001c*/ 	.word	0x00000000
        /*0020*/ 	.short	0x0001
        /*0022*/ 	.short	0x0008
        /*0024*/ 	.byte	0x00, 0xf5, 0x21, 0x00


	//----- nvinfo : EIATTR_KPARAM_INFO
	.align		4
.L_11:
        /*0028*/ 	.byte	0x04, 0x17
        /*002a*/ 	.short	(.L_13 - .L_12)
.L_12:
        /*002c*/ 	.word	0x00000000
        /*0030*/ 	.short	0x0000
        /*0032*/ 	.short	0x0000
        /*0034*/ 	.byte	0x00, 0xf5, 0x21, 0x00


	//----- nvinfo : EIATTR_SPARSE_MMA_MASK
	.align		4
.L_13:
        /*0038*/ 	.byte	0x03, 0x50
        /*003a*/ 	.short	0x0000


	//----- nvinfo : EIATTR_MAXREG_COUNT
	.align		4
        /*003c*/ 	.byte	0x03, 0x1b
        /*003e*/ 	.short	0x00ff


	//----- nvinfo : EIATTR_NUM_BARRIERS
	.align		4
        /*0040*/ 	.byte	0x02, 0x4c
        /*0042*/ 	.byte	0x01
	.zero		1


	//----- nvinfo : EIATTR_MERCURY_ISA_VERSION
	.align		4
        /*0044*/ 	.byte	0x03, 0x5f
        /*0046*/ 	.short	0x0101


	//----- nvinfo : EIATTR_VRC_CTA_INIT_COUNT
	.align		4
        /*0048*/ 	.byte	0x02, 0x4a
	.zero		1
	.zero		1


	//----- nvinfo : EIATTR_EXIT_INSTR_OFFSETS
	.align		4
        /*004c*/ 	.byte	0x04, 0x1c
        /*004e*/ 	.short	(.L_15 - .L_14)


	//   ....[0]....
.L_14:
        /*0050*/ 	.word	0x000002f0


	//   ....[1]....
        /*0054*/ 	.word	0x00000370


	//----- nvinfo : EIATTR_CRS_STACK_SIZE
	.align		4
.L_15:
        /*0058*/ 	.byte	0x04, 0x1e
        /*005a*/ 	.short	(.L_17 - .L_16)
.L_16:
        /*005c*/ 	.word	0x00000000


	//----- nvinfo : EIATTR_CBANK_PARAM_SIZE
	.align		4
.L_17:
        /*0060*/ 	.byte	0x03, 0x19
        /*0062*/ 	.short	0x0014


	//----- nvinfo : EIATTR_PARAM_CBANK
	.align		4
        /*0064*/ 	.byte	0x04, 0x0a
        /*0066*/ 	.short	(.L_19 - .L_18)
	.align		4
.L_18:
        /*0068*/ 	.word	index@(.nv.constant0._Z23parallelReductionKernelPfS_i)
        /*006c*/ 	.short	0x0380
        /*006e*/ 	.short	0x0014


	//----- nvinfo : EIATTR_SW_WAR
	.align		4
.L_19:
        /*0070*/ 	.byte	0x04, 0x36
        /*0072*/ 	.short	(.L_21 - .L_20)
.L_20:
        /*0074*/ 	.word	0x00000008
.L_21:


//--------------------- .nv.callgraph             --------------------------
	.section	.nv.callgraph,"",@"SHT_CUDA_CALLGRAPH"
	.align	4
	.sectionentsize	8
	.align		4
        /*0000*/ 	.word	0x00000000
	.align		4
        /*0004*/ 	.word	0xffffffff
	.align		4
        /*0008*/ 	.word	0x00000000
	.align		4
        /*000c*/ 	.word	0xfffffffe
	.align		4
        /*0010*/ 	.word	0x00000000
	.align		4
        /*0014*/ 	.word	0xfffffffd
	.align		4
        /*0018*/ 	.word	0x00000000
	.align		4
        /*001c*/ 	.word	0xfffffffc


//--------------------- .text._Z23parallelReductionKernelPfS_i --------------------------
	.section	.text._Z23parallelReductionKernelPfS_i,"ax",@progbits
	.align	128
        .global         _Z23parallelReductionKernelPfS_i
        .type           _Z23parallelReductionKernelPfS_i,@function
        .size           _Z23parallelReductionKernelPfS_i,(.L_x_4 - _Z23parallelReductionKernelPfS_i)
        .other          _Z23parallelReductionKernelPfS_i,@"STO_CUDA_ENTRY STV_DEFAULT"
_Z23parallelReductionKernelPfS_i:
.text._Z23parallelReductionKernelPfS_i:
[----:B------:R-:W-:Y:S01]  /*0000*/  LDC R1, c[0x0][0x37c] ;  /* 0x0000df00ff017b82 */ /* 0x000fe20000000800 */
[----:B------:R-:W0:Y:S01]  /*0010*/  S2R R9, SR_CTAID.X ;  /* 0x0000000000097919 */ /* 0x000e220000002500 */
[----:B------:R-:W0:Y:S01]  /*0020*/  LDCU UR8, c[0x0][0x360] ;  /* 0x00006c00ff0877ac */ /* 0x000e220008000800 */
[----:B------:R-:W0:Y:S01]  /*0030*/  S2R R6, SR_TID.X ;  /* 0x0000000000067919 */ /* 0x000e220000002100 */
[----:B------:R-:W1:Y:S01]  /*0040*/  LDCU UR9, c[0x0][0x390] ;  /* 0x00007200ff0977ac */ /* 0x000e620008000800 */
[----:B------:R-:W2:Y:S01]  /*0050*/  LDCU.64 UR6, c[0x0][0x358] ;  /* 0x00006b00ff0677ac */ /* 0x000ea20008000a00 */
[----:B0-----:R-:W-:-:S04]  /*0060*/  IMAD R0, R9, UR8, R6 ;  /* 0x0000000809007c24 */ /* 0x001fc8000f8e0206 */
[----:B------:R-:W-:-:S05]  /*0070*/  IMAD R5, R9, UR8, R0 ;  /* 0x0000000809057c24 */ /* 0x000fca000f8e0200 */
[----:B-1----:R-:W-:-:S13]  /*0080*/  ISETP.GE.U32.AND P0, PT, R5, UR9, PT ;  /* 0x0000000905007c0c */ /* 0x002fda000bf06070 */
[----:B------:R-:W0:Y:S02]  /*0090*/  @!P0 LDC.64 R2, c[0x0][0x380] ;  /* 0x0000e000ff028b82 */ /* 0x000e240000000a00 */
[----:B0-----:R-:W-:-:S06]  /*00a0*/  @!P0 IMAD.WIDE.U32 R2, R5, 0x4, R2 ;  /* 0x0000000405028825 */ /* 0x001fcc00078e0002 */
[----:B--2---:R-:W2:Y:S01]  /*00b0*/  @!P0 LDG.E R3, desc[UR6][R2.64] ;  /* 0x0000000602038981 */ /* 0x004ea2000c1e1900 */
[----:B------:R-:W0:Y:S01]  /*00c0*/  S2UR UR5, SR_CgaCtaId ;  /* 0x00000000000579c3 */ /* 0x000e220000008800 */
[----:B------:R-:W-:Y:S01]  /*00d0*/  UMOV UR4, 0x400 ;  /* 0x0000040000047882 */ /* 0x000fe20000000000 */
[----:B------:R-:W-:Y:S01]  /*00e0*/  IMAD.U32 R7, RZ, RZ, UR8 ;  /* 0x00000008ff077e24 */ /* 0x000fe2000f8e00ff */
[----:B------:R-:W-:Y:S03]  /*00f0*/  BSSY.RECONVERGENT B0, `(.L_x_0) ;  /* 0x0000010000007945 */ /* 0x000fe60003800200 */
[----:B------:R-:W-:Y:S01]  /*0100*/  IMAD.IADD R5, R5, 0x1, R7 ;  /* 0x0000000105057824 */ /* 0x000fe200078e0207 */
[----:B0-----:R-:W-:-:S06]  /*0110*/  ULEA UR4, UR5, UR4, 0x18 ;  /* 0x0000000405047291 */ /* 0x001fcc000f8ec0ff */
[----:B------:R-:W-:-:S05]  /*0120*/  LEA R4, R6, UR4, 0x2 ;  /* 0x0000000406047c11 */ /* 0x000fca000f8e10ff */
[----:B--2---:R0:W-:Y:S04]  /*0130*/  @!P0 STS [R4], R3 ;  /* 0x0000000304008388 */ /* 0x0041e80000000800 */
[----:B------:R0:W-:Y:S01]  /*0140*/  @P0 STS [R4], RZ ;  /* 0x000000ff04000388 */ /* 0x0001e20000000800 */
[----:B------:R-:W-:-:S13]  /*0150*/  ISETP.GE.U32.AND P0, PT, R5, UR9, PT ;  /* 0x0000000905007c0c */ /* 0x000fda000bf06070 */
[----:B0-----:R-:W-:Y:S05]  /*0160*/  @P0 BRA `(.L_x_1) ;  /* 0x0000000000180947 */ /* 0x001fea0003800000 */
[----:B------:R-:W0:Y:S02]  /*0170*/  LDC.64 R2, c[0x0][0x380] ;  /* 0x0000e000ff027b82 */ /* 0x000e240000000a00 */
[----:B0-----:R-:W-:-:S06]  /*0180*/  IMAD.WIDE.U32 R2, R5, 0x4, R2 ;  /* 0x0000000405027825 */ /* 0x001fcc00078e0002 */
[----:B------:R-:W2:Y:S01]  /*0190*/  LDG.E R2, desc[UR6][R2.64] ;  /* 0x0000000602027981 */ /* 0x000ea2000c1e1900 */
[----:B------:R-:W-:-:S05]  /*01a0*/  LEA R5, R7, R4, 0x2 ;  /* 0x0000000407057211 */ /* 0x000fca00078e10ff */
[----:B--2---:R1:W-:Y:S01]  /*01b0*/  STS [R5], R2 ;  /* 0x0000000205007388 */ /* 0x0043e20000000800 */
[----:B------:R-:W-:Y:S05]  /*01c0*/  BRA `(.L_x_2) ;  /* 0x0000000000087947 */ /* 0x000fea0003800000 */
.L_x_1:
[----:B------:R-:W-:-:S05]  /*01d0*/  IMAD R2, R7, 0x4, R4 ;  /* 0x0000000407027824 */ /* 0x000fca00078e0204 */
[----:B------:R0:W-:Y:S02]  /*01e0*/  STS [R2], RZ ;  /* 0x000000ff02007388 */ /* 0x0001e40000000800 */
.L_x_2:
[----:B------:R-:W-:Y:S05]  /*01f0*/  BSYNC.RECONVERGENT B0 ;  /* 0x0000000000007941 */ /* 0x000fea0003800200 */
.L_x_0:
[----:B------:R-:W-:Y:S01]  /*0200*/  BAR.SYNC.DEFER_BLOCKING 0x0 ;  /* 0x0000000000007b1d */ /* 0x000fe20000010000 */
[----:B------:R-:W-:-:S13]  /*0210*/  ISETP.GE.U32.AND P0, PT, R6, R7, PT ;  /* 0x000000070600720c */ /* 0x000fda0003f06070 */
[----:B01----:R-:W-:Y:S01]  /*0220*/  @!P0 LEA R2, R7, R4, 0x2 ;  /* 0x0000000407028211 */ /* 0x003fe200078e10ff */
[----:B------:R-:W-:Y:S05]  /*0230*/  @!P0 LDS R3, [R4] ;  /* 0x0000000004038984 */ /* 0x000fea0000000800 */
[----:B------:R-:W0:Y:S02]  /*0240*/  @!P0 LDS R2, [R2] ;  /* 0x0000000002028984 */ /* 0x000e240000000800 */
[----:B0-----:R-:W-:-:S05]  /*0250*/  @!P0 FADD R3, R2, R3 ;  /* 0x0000000302038221 */ /* 0x001fca0000000000 */
[----:B------:R2:W-:Y:S01]  /*0260*/  @!P0 STS [R4], R3 ;  /* 0x0000000304008388 */ /* 0x0005e20000000800 */
[----:B------:R-:W-:Y:S02]  /*0270*/  ISETP.GT.U32.AND P0, PT, R7, 0x1, PT ;  /* 0x000000010700780c */ /* 0x000fe40003f04070 */
[----:B------:R-:W-:-:S11]  /*0280*/  SHF.R.U32.HI R7, RZ, 0x1, R7 ;  /* 0x00000001ff077819 */ /* 0x000fd60000011607 */
[----:B--2---:R-:W-:Y:S05]  /*0290*/  @P0 BRA `(.L_x_0) ;  /* 0xfffffffc00d80947 */ /* 0x004fea000383ffff */
[----:B------:R-:W0:Y:S01]  /*02a0*/  LDCU UR4, c[0x0][0x390] ;  /* 0x00007200ff0477ac */ /* 0x000e220008000800 */
[----:B------:R-:W-:Y:S01]  /*02b0*/  IMAD.SHL.U32 R0, R0, 0x2, RZ ;  /* 0x0000000200007824 */ /* 0x000fe200078e00ff */
[----:B------:R-:W-:Y:S04]  /*02c0*/  BAR.SYNC.DEFER_BLOCKING 0x0 ;  /* 0x0000000000007b1d */ /* 0x000fe80000010000 */
[----:B0-----:R-:W-:-:S04]  /*02d0*/  ISETP.GE.AND P0, PT, R0, UR4, PT ;  /* 0x0000000400007c0c */ /* 0x001fc8000bf06270 */
[----:B------:R-:W-:-:S13]  /*02e0*/  ISETP.NE.OR P0, PT, R6, RZ, P0 ;  /* 0x000000ff0600720c */ /* 0x000fda0000705670 */
[----:B------:R-:W-:Y:S05]  /*02f0*/  @P0 EXIT ;  /* 0x000000000000094d */ /* 0x000fea0003800000 */
[----:B------:R-:W0:Y:S01]  /*0300*/  S2UR UR5, SR_CgaCtaId ;  /* 0x00000000000579c3 */ /* 0x000e220000008800 */
[----:B------:R-:W-:-:S07]  /*0310*/  UMOV UR4, 0x400 ;  /* 0x0000040000047882 */ /* 0x000fce0000000000 */
[----:B------:R-:W1:Y:S01]  /*0320*/  LDC.64 R2, c[0x0][0x388] ;  /* 0x0000e200ff027b82 */ /* 0x000e620000000a00 */
[----:B0-----:R-:W-:Y:S01]  /*0330*/  ULEA UR4, UR5, UR4, 0x18 ;  /* 0x0000000405047291 */ /* 0x001fe2000f8ec0ff */
[----:B-1----:R-:W-:-:S08]  /*0340*/  IMAD.WIDE.U32 R2, R9, 0x4, R2 ;  /* 0x0000000409027825 */ /* 0x002fd000078e0002 */
[----:B------:R-:W0:Y:S04]  /*0350*/  LDS R5, [UR4] ;  /* 0x00000004ff057984 */ /* 0x000e280008000800 */
[----:B0-----:R-:W-:Y:S01]  /*0360*/  STG.E desc[UR6][R2.64], R5 ;  /* 0x0000000502007986 */ /* 0x001fe2000c101906 */
[----:B------:R-:W-:Y:S05]  /*0370*/  EXIT ;  /* 0x000000000000794d */ /* 0x000fea0003800000 */
.L_x_3:
[----:B------:R-:W-:-:S00]  /*0380*/  BRA `(.L_x_3) ;  /* 0xfffffffc00fc7947 */ /* 0x000fc0000383ffff */
[----:B------:R-:W-:-:S00]  /*0390*/  NOP ;  /* 0x0000000000007918 */ /* 0x000fc00000000000 */
        /* <DEDUP_REMOVED lines=14> */
.L_x_4:


//--------------------- .nv.shared._Z23parallelReductionKernelPfS_i --------------------------
	.section	.nv.shared._Z23parallelReductionKernelPfS_i,"aw",@nobits
	.sectionflags	@""
	.align	4
.nv.shared._Z23parallelReductionKernelPfS_i:
	.zero		5120


//--------------------- .nv.shared.reserved.0     --------------------------
	.section	.nv.shared.reserved.0,"aw",@nobits
	.weak		__nv_reservedSMEM_offset_0_alias
	.size		__nv_reservedSMEM_offset_0_alias, 0, 64
	.other		__nv_reservedSMEM_offset_0_alias,@"STO_CUDA_RESERVED_SHARED STV_DEFAULT"
__nv_reservedSMEM_offset_0_alias:
	.zero		0
	.zero		64


//--------------------- .nv.constant0._Z23parallelReductionKernelPfS_i --------------------------
	.section	.nv.constant0._Z23parallelReductionKernelPfS_i,"a",@progbits
	.sectionflags	@""
	.align	4
.nv.constant0._Z23parallelReductionKernelPfS_i:
	.zero		916


//--------------------- SYMBOLS --------------------------

	.type		.nv.reservedSmem.offset0,@object
	.size		.nv.reservedSmem.offset0,0x4
	.type		.nv.reservedSmem.cap,@object
	.size		.nv.reservedSmem.cap,0x4
